//
// Generated by NVIDIA NVVM Compiler
//
// Compiler Build ID: CL-36424714
// Cuda compilation tools, release 13.0, V13.0.88
// Based on NVVM 20.0.0
//

.version 9.0
.target sm_100
.address_size 64

	// .globl	_Z15print_variablesv
.extern .func  (.param .b32 func_retval0) vprintf
(
	.param .b64 vprintf_param_0,
	.param .b64 vprintf_param_1
)
;
.global .align 1 .b8 $str[47] = {84, 104, 114, 101, 97, 100, 32, 40, 37, 100, 44, 32, 37, 100, 41, 47, 40, 37, 100, 44, 32, 37, 100, 41, 32, 105, 110, 32, 40, 37, 100, 44, 32, 37, 100, 41, 47, 40, 37, 100, 44, 32, 37, 100, 41, 10};

.visible .entry _Z15print_variablesv()
{
	.local .align 16 .b8 	__local_depot0[32];
	.reg .b64 	%SP;
	.reg .b64 	%SPL;
	.reg .b32 	%r<11>;
	.reg .b64 	%rd<5>;

	mov.u64 	%SPL, __local_depot0;
	cvta.local.u64 	%SP, %SPL;
	add.u64 	%rd1, %SP, 0;
	add.u64 	%rd2, %SPL, 0;
	mov.u32 	%r1, %tid.x;
	mov.u32 	%r2, %tid.y;
	mov.u32 	%r3, %ntid.x;
	mov.u32 	%r4, %ntid.y;
	mov.u32 	%r5, %ctaid.x;
	mov.u32 	%r6, %ctaid.y;
	mov.u32 	%r7, %nctaid.x;
	mov.u32 	%r8, %nctaid.y;
	st.local.v4.u32 	[%rd2], {%r1, %r2, %r3, %r4};
	st.local.v4.u32 	[%rd2+16], {%r5, %r6, %r7, %r8};
	mov.u64 	%rd3, $str;
	cvta.global.u64 	%rd4, %rd3;
	{ // callseq 0, 0
	.param .b64 param0;
	st.param.b64 	[param0], %rd4;
	.param .b64 param1;
	st.param.b64 	[param1], %rd1;
	.param .b32 retval0;
	call.uni (retval0), 
	vprintf, 
	(
	param0, 
	param1
	);
	ld.param.b32 	%r9, [retval0];
	} // callseq 0
	ret;

}


// ===== COMPILED SASS (sm_100) =====

	.target	sm_100

	.elftype	@"ET_EXEC"


//--------------------- .note.nv.tkinfo           --------------------------
	.section	.note.nv.tkinfo,"",@"SHT_NOTE"
	.sectionflags	@"SHF_NOTE_NV_TKINFO"
	.tkinfo
        /*0018*/ 	.word	0x00000002
        /*0030*/ 	.string	""
        /*0030*/ 	.string	"ptxas"
        /*0030*/ 	.string	"Cuda compilation tools, release 13.0, V13.0.88"
        /*0030*/ 	.string	"Build cuda_13.0.r13.0/compiler.36424714_0"
        /*0030*/ 	.string	"-arch sm_100 -m 64 "



//--------------------- .note.nv.cuinfo           --------------------------
	.section	.note.nv.cuinfo,"",@"SHT_NOTE"
	.sectionflags	@"SHF_NOTE_NV_CUINFO"
        /*0018*/ 	.short	0x0002
        /*001a*/ 	.short	0x0064
        /*001c*/ 	.short	0x0082
	.zero		2


//--------------------- .nv.info                  --------------------------
	.section	.nv.info,"",@"SHT_CUDA_INFO"
	.align	4


	//----- nvinfo : EIATTR_REGCOUNT
	.align		4
        /*0000*/ 	.byte	0x04, 0x2f
        /*0002*/ 	.short	(.L_2 - .L_1)
	.align		4
.L_1:
        /*0004*/ 	.word	index@(_Z15print_variablesv)
        /*0008*/ 	.word	0x00000018


	//----- nvinfo : EIATTR_FRAME_SIZE
	.align		4
.L_2:
        /*000c*/ 	.byte	0x04, 0x11
        /*000e*/ 	.short	(.L_4 - .L_3)
	.align		4
.L_3:
        /*0010*/ 	.word	index@(_Z15print_variablesv)
        /*0014*/ 	.word	0x00000020


	//----- nvinfo : EIATTR_MIN_STACK_SIZE
	.align		4
.L_4:
        /*0018*/ 	.byte	0x04, 0x12
        /*001a*/ 	.short	(.L_6 - .L_5)
	.align		4
.L_5:
        /*001c*/ 	.word	index@(_Z15print_variablesv)
        /*0020*/ 	.word	0x00000020
.L_6:


//--------------------- .nv.compat                --------------------------
	.section	.nv.compat,"",@"SHT_CUDA_COMPAT_INFO"
	.align	4
        /*0000*/ 	.byte	0x02, 0x09, 0x00, 0x00, 0x02, 0x02, 0x01, 0x00, 0x02, 0x05, 0x05, 0x00, 0x03, 0x07, 0x01, 0x01
        /*0010*/ 	.byte	0x02, 0x03, 0x00, 0x00, 0x02, 0x06, 0x01, 0x00, 0x04, 0x0b, 0x08, 0x00, 0x09, 0x00, 0x00, 0x00
        /*0020*/ 	.byte	0x00, 0x00, 0x00, 0x00


//--------------------- .nv.info._Z15print_variablesv --------------------------
	.section	.nv.info._Z15print_variablesv,"",@"SHT_CUDA_INFO"
	.sectionflags	@""
	.align	4


	//----- nvinfo : EIATTR_CUDA_API_VERSION
	.align		4
        /*0000*/ 	.byte	0x04, 0x37
        /*0002*/ 	.short	(.L_8 - .L_7)
.L_7:
        /*0004*/ 	.word	0x00000082


	//----- nvinfo : EIATTR_SPARSE_MMA_MASK
	.align		4
.L_8:
        /*0008*/ 	.byte	0x03, 0x50
        /*000a*/ 	.short	0x0000


	//----- nvinfo : EIATTR_MAXREG_COUNT
	.align		4
        /*000c*/ 	.byte	0x03, 0x1b
        /*000e*/ 	.short	0x00ff


	//----- nvinfo : EIATTR_EXTERNS
	.align		4
        /*0010*/ 	.byte	0x04, 0x0f
        /*0012*/ 	.short	(.L_10 - .L_9)


	//   ....[0]....
	.align		4
.L_9:
        /*0014*/ 	.word	index@(vprintf)


	//----- nvinfo : EIATTR_MERCURY_ISA_VERSION
	.align		4
.L_10:
        /*0018*/ 	.byte	0x03, 0x5f
        /*001a*/ 	.short	0x0101


	//----- nvinfo : EIATTR_VRC_CTA_INIT_COUNT
	.align		4
        /*001c*/ 	.byte	0x02, 0x4a
	.zero		1
	.zero		1


	//----- nvinfo : EIATTR_SYSCALL_OFFSETS
	.align		4
        /*0020*/ 	.byte	0x04, 0x46
        /*0022*/ 	.short	(.L_12 - .L_11)


	//   ....[0]....
.L_11:
        /*0024*/ 	.word	0x00000160


	//----- nvinfo : EIATTR_EXIT_INSTR_OFFSETS
	.align		4
.L_12:
        /*0028*/ 	.byte	0x04, 0x1c
        /*002a*/ 	.short	(.L_14 - .L_13)


	//   ....[0]....
.L_13:
        /*002c*/ 	.word	0x00000170


	//----- nvinfo : EIATTR_SW_WAR
	.align		4
.L_14:
        /*0030*/ 	.byte	0x04, 0x36
        /*0032*/ 	.short	(.L_16 - .L_15)
.L_15:
        /*0034*/ 	.word	0x00000008
.L_16:


//--------------------- .nv.callgraph             --------------------------
	.section	.nv.callgraph,"",@"SHT_CUDA_CALLGRAPH"
	.align	4
	.sectionentsize	8
	.align		4
        /*0000*/ 	.word	0x00000000
	.align		4
        /*0004*/ 	.word	0xffffffff
	.align		4
        /*0008*/ 	.word	index@(_Z15print_variablesv)
	.align		4
        /*000c*/ 	.word	index@(vprintf)
	.align		4
        /*0010*/ 	.word	0x00000000
	.align		4
        /*0014*/ 	.word	0xfffffffe
	.align		4
        /*0018*/ 	.word	0x00000000
	.align		4
        /*001c*/ 	.word	0xfffffffd
	.align		4
        /*0020*/ 	.word	0x00000000
	.align		4
        /*0024*/ 	.word	0xfffffffc


//--------------------- .nv.constant4             --------------------------
	.section	.nv.constant4,"a",@progbits
	.align	8
	.align		8
.nv.constant4:
        /*0000*/ 	.dword	vprintf
	.align		8
        /*0008*/ 	.dword	$str


//--------------------- .text._Z15print_variablesv --------------------------
	.section	.text._Z15print_variablesv,"ax",@progbits
	.align	128
        .global         _Z15print_variablesv
        .type           _Z15print_variablesv,@function
        .size           _Z15print_variablesv,(.L_x_2 - _Z15print_variablesv)
        .other          _Z15print_variablesv,@"STO_CUDA_ENTRY STV_DEFAULT"
_Z15print_variablesv:
.text._Z15print_variablesv:
[----:B------:R-:W0:Y:S01]  /*0000*/  LDC R1, c[0x0][0x37c] ;  /* 0x0000df00ff017b82 */ /* 0x000e220000000800 */
[----:B------:R-:W1:Y:S01]  /*0010*/  S2R R8, SR_TID.X ;  /* 0x0000000000087919 */ /* 0x000e620000002100 */
[----:B------:R-:W2:Y:S06]  /*0020*/  LDCU UR5, c[0x0][0x2fc] ;  /* 0x00005f80ff0577ac */ /* 0x000eac0008000800 */
[----:B------:R-:W1:Y:S01]  /*0030*/  LDC R10, c[0x0][0x360] ;  /* 0x0000d800ff0a7b82 */ /* 0x000e620000000800 */
[----:B0-----:R-:W-:Y:S01]  /*0040*/  VIADD R1, R1, 0xffffffe0 ;  /* 0xffffffe001017836 */ /* 0x001fe20000000000 */
[----:B------:R-:W1:Y:S01]  /*0050*/  S2R R9, SR_TID.Y ;  /* 0x0000000000097919 */ /* 0x000e620000002200 */
[----:B------:R-:W-:Y:S01]  /*0060*/  MOV R0, 0x0 ;  /* 0x0000000000007802 */ /* 0x000fe20000000f00 */
[----:B------:R-:W0:Y:S01]  /*0070*/  LDCU UR4, c[0x0][0x2f8] ;  /* 0x00005f00ff0477ac */ /* 0x000e220008000800 */
[----:B------:R-:W3:Y:S03]  /*0080*/  S2R R12, SR_CTAID.X ;  /* 0x00000000000c7919 */ /* 0x000ee60000002500 */
[----:B------:R-:W1:Y:S01]  /*0090*/  LDC R11, c[0x0][0x364] ;  /* 0x0000d900ff0b7b82 */ /* 0x000e620000000800 */
[----:B------:R-:W4:Y:S01]  /*00a0*/  LDCU.64 UR6, c[0x4][0x8] ;  /* 0x01000100ff0677ac */ /* 0x000f220008000a00 */
[----:B------:R-:W3:Y:S06]  /*00b0*/  S2R R13, SR_CTAID.Y ;  /* 0x00000000000d7919 */ /* 0x000eec0000002600 */
[----:B------:R-:W3:Y:S01]  /*00c0*/  LDC R14, c[0x0][0x370] ;  /* 0x0000dc00ff0e7b82 */ /* 0x000ee20000000800 */
[----:B0-----:R-:W-:-:S07]  /*00d0*/  IADD3 R6, P0, PT, R1, UR4, RZ ;  /* 0x0000000401067c10 */ /* 0x001fce000ff1e0ff */
[----:B------:R-:W3:Y:S01]  /*00e0*/  LDC R15, c[0x0][0x374] ;  /* 0x0000dd00ff0f7b82 */ /* 0x000ee20000000800 */
[----:B----4-:R-:W-:Y:S01]  /*00f0*/  IMAD.U32 R4, RZ, RZ, UR6 ;  /* 0x00000006ff047e24 */ /* 0x010fe2000f8e00ff */
[----:B------:R-:W-:Y:S01]  /*0100*/  MOV R5, UR7 ;  /* 0x0000000700057c02 */ /* 0x000fe20008000f00 */
[----:B--2---:R-:W-:-:S05]  /*0110*/  IMAD.X R7, RZ, RZ, UR5, P0 ;  /* 0x00000005ff077e24 */ /* 0x004fca00080e06ff */
[----:B------:R0:W2:Y:S01]  /*0120*/  LDC.64 R2, c[0x4][R0] ;  /* 0x0100000000027b82 */ /* 0x0000a20000000a00 */
[----:B-1----:R0:W-:Y:S04]  /*0130*/  STL.128 [R1], R8 ;  /* 0x0000000801007387 */ /* 0x0021e80000100c00 */
[----:B---3--:R0:W-:Y:S02]  /*0140*/  STL.128 [R1+0x10], R12 ;  /* 0x0000100c01007387 */ /* 0x0081e40000100c00 */
[----:B------:R-:W-:-:S07]  /*0150*/  LEPC R20, `(.L_x_0) ;  /* 0x000000001014794e */ /* 0x000fce0000000000 */
[----:B0-2---:R-:W-:Y:S05]  /*0160*/  CALL.ABS.NOINC R2 ;  /* 0x0000000002007343 */ /* 0x005fea0003c00000 */
.L_x_0:
[----:B------:R-:W-:Y:S05]  /*0170*/  EXIT ;  /* 0x000000000000794d */ /* 0x000fea0003800000 */
.L_x_1:
[----:B------:R-:W-:-:S00]  /*0180*/  BRA `(.L_x_1) ;  /* 0xfffffffc00fc7947 */ /* 0x000fc0000383ffff */
[----:B------:R-:W-:-:S00]  /*0190*/  NOP ;  /* 0x0000000000007918 */ /* 0x000fc00000000000 */
        /* <DEDUP_REMOVED lines=14> */
.L_x_2:


//--------------------- .nv.global.init           --------------------------
	.section	.nv.global.init,"aw",@progbits
.nv.global.init:
	.type		$str,@object
	.size		$str,(.L_0 - $str)
$str:
        /*0000*/ 	.byte	0x54, 0x68, 0x72, 0x65, 0x61, 0x64, 0x20, 0x28, 0x25, 0x64, 0x2c, 0x20, 0x25, 0x64, 0x29, 0x2f
        /*0010*/ 	.byte	0x28, 0x25, 0x64, 0x2c, 0x20, 0x25, 0x64, 0x29, 0x20, 0x69, 0x6e, 0x20, 0x28, 0x25, 0x64, 0x2c
        /*0020*/ 	.byte	0x20, 0x25, 0x64, 0x29, 0x2f, 0x28, 0x25, 0x64, 0x2c, 0x20, 0x25, 0x64, 0x29, 0x0a, 0x00
.L_0:


//--------------------- .nv.shared.reserved.0     --------------------------
	.section	.nv.shared.reserved.0,"aw",@nobits
	.weak		__nv_reservedSMEM_offset_0_alias
	.size		__nv_reservedSMEM_offset_0_alias, 0, 64
	.other		__nv_reservedSMEM_offset_0_alias,@"STO_CUDA_RESERVED_SHARED STV_DEFAULT"
__nv_reservedSMEM_offset_0_alias:
	.zero		0
	.zero		64


//--------------------- .nv.constant0._Z15print_variablesv --------------------------
	.section	.nv.constant0._Z15print_variablesv,"a",@progbits
	.sectionflags	@""
	.align	4
.nv.constant0._Z15print_variablesv:
	.zero		896


//--------------------- SYMBOLS --------------------------

	.type		.nv.reservedSmem.offset0,@object
	.size		.nv.reservedSmem.offset0,0x4
	.type		vprintf,@function
